//
// Generated by NVIDIA NVVM Compiler
//
// Compiler Build ID: CL-36424714
// Cuda compilation tools, release 13.0, V13.0.88
// Based on NVVM 20.0.0
//

.version 9.0
.target sm_100
.address_size 64

	// .globl	_Z8copy_if0PiPKiS_j

.visible .entry _Z8copy_if0PiPKiS_j(
	.param .u64 .ptr .align 1 _Z8copy_if0PiPKiS_j_param_0,
	.param .u64 .ptr .align 1 _Z8copy_if0PiPKiS_j_param_1,
	.param .u64 .ptr .align 1 _Z8copy_if0PiPKiS_j_param_2,
	.param .u32 _Z8copy_if0PiPKiS_j_param_3
)
{
	.reg .pred 	%p<3>;
	.reg .b32 	%r<8>;
	.reg .b64 	%rd<11>;

	ld.param.u64 	%rd1, [_Z8copy_if0PiPKiS_j_param_0];
	ld.param.u64 	%rd2, [_Z8copy_if0PiPKiS_j_param_1];
	ld.param.u64 	%rd3, [_Z8copy_if0PiPKiS_j_param_2];
	ld.param.u32 	%r3, [_Z8copy_if0PiPKiS_j_param_3];
	mov.u32 	%r4, %ntid.x;
	mov.u32 	%r5, %ctaid.x;
	mov.u32 	%r6, %tid.x;
	mad.lo.s32 	%r1, %r4, %r5, %r6;
	setp.ge.u32 	%p1, %r1, %r3;
	@%p1 bra 	$L__BB0_3;
	cvta.to.global.u64 	%rd4, %rd2;
	mul.wide.u32 	%rd5, %r1, 4;
	add.s64 	%rd6, %rd4, %rd5;
	ld.global.u32 	%r2, [%rd6];
	setp.lt.s32 	%p2, %r2, 1;
	@%p2 bra 	$L__BB0_3;
	cvta.to.global.u64 	%rd7, %rd3;
	atom.global.add.u32 	%r7, [%rd7], 1;
	cvta.to.global.u64 	%rd8, %rd1;
	mul.wide.s32 	%rd9, %r7, 4;
	add.s64 	%rd10, %rd8, %rd9;
	st.global.u32 	[%rd10], %r2;
$L__BB0_3:
	ret;

}


// ===== COMPILED SASS (sm_100) =====

	.target	sm_100

	.elftype	@"ET_EXEC"


//--------------------- .note.nv.tkinfo           --------------------------
	.section	.note.nv.tkinfo,"",@"SHT_NOTE"
	.sectionflags	@"SHF_NOTE_NV_TKINFO"
	.tkinfo
        /*0018*/ 	.word	0x00000002
        /*0030*/ 	.string	""
        /*0030*/ 	.string	"ptxas"
        /*0030*/ 	.string	"Cuda compilation tools, release 13.0, V13.0.88"
        /*0030*/ 	.string	"Build cuda_13.0.r13.0/compiler.36424714_0"
        /*0030*/ 	.string	"-arch sm_100 -m 64 "



//--------------------- .note.nv.cuinfo           --------------------------
	.section	.note.nv.cuinfo,"",@"SHT_NOTE"
	.sectionflags	@"SHF_NOTE_NV_CUINFO"
        /*0018*/ 	.short	0x0002
        /*001a*/ 	.short	0x0064
        /*001c*/ 	.short	0x0082
	.zero		2


//--------------------- .nv.info                  --------------------------
	.section	.nv.info,"",@"SHT_CUDA_INFO"
	.align	4


	//----- nvinfo : EIATTR_REGCOUNT
	.align		4
        /*0000*/ 	.byte	0x04, 0x2f
        /*0002*/ 	.short	(.L_1 - .L_0)
	.align		4
.L_0:
        /*0004*/ 	.word	index@(_Z8copy_if0PiPKiS_j)
        /*0008*/ 	.word	0x0000000e


	//----- nvinfo : EIATTR_FRAME_SIZE
	.align		4
.L_1:
        /*000c*/ 	.byte	0x04, 0x11
        /*000e*/ 	.short	(.L_3 - .L_2)
	.align		4
.L_2:
        /*0010*/ 	.word	index@(_Z8copy_if0PiPKiS_j)
        /*0014*/ 	.word	0x00000000


	//----- nvinfo : EIATTR_MIN_STACK_SIZE
	.align		4
.L_3:
        /*0018*/ 	.byte	0x04, 0x12
        /*001a*/ 	.short	(.L_5 - .L_4)
	.align		4
.L_4:
        /*001c*/ 	.word	index@(_Z8copy_if0PiPKiS_j)
        /*0020*/ 	.word	0x00000000
.L_5:


//--------------------- .nv.compat                --------------------------
	.section	.nv.compat,"",@"SHT_CUDA_COMPAT_INFO"
	.align	4
        /*0000*/ 	.byte	0x02, 0x09, 0x00, 0x00, 0x02, 0x02, 0x01, 0x00, 0x02, 0x05, 0x05, 0x00, 0x03, 0x07, 0x01, 0x01
        /*0010*/ 	.byte	0x02, 0x03, 0x00, 0x00, 0x02, 0x06, 0x01, 0x00, 0x04, 0x0b, 0x08, 0x00, 0x09, 0x00, 0x00, 0x00
        /*0020*/ 	.byte	0x00, 0x00, 0x00, 0x00


//--------------------- .nv.info._Z8copy_if0PiPKiS_j --------------------------
	.section	.nv.info._Z8copy_if0PiPKiS_j,"",@"SHT_CUDA_INFO"
	.sectionflags	@""
	.align	4


	//----- nvinfo : EIATTR_CUDA_API_VERSION
	.align		4
        /*0000*/ 	.byte	0x04, 0x37
        /*0002*/ 	.short	(.L_7 - .L_6)
.L_6:
        /*0004*/ 	.word	0x00000082


	//----- nvinfo : EIATTR_KPARAM_INFO
	.align		4
.L_7:
        /*0008*/ 	.byte	0x04, 0x17
        /*000a*/ 	.short	(.L_9 - .L_8)
.L_8:
        /*000c*/ 	.word	0x00000000
        /*0010*/ 	.short	0x0003
        /*0012*/ 	.short	0x0018
        /*0014*/ 	.byte	0x00, 0xf0, 0x11, 0x00


	//----- nvinfo : EIATTR_KPARAM_INFO
	.align		4
.L_9:
        /*0018*/ 	.byte	0x04, 0x17
        /*001a*/ 	.short	(.L_11 - .L_10)
.L_10:
        /*001c*/ 	.word	0x00000000
        /*0020*/ 	.short	0x0002
        /*0022*/ 	.short	0x0010
        /*0024*/ 	.byte	0x00, 0xf5, 0x21, 0x00


	//----- nvinfo : EIATTR_KPARAM_INFO
	.align		4
.L_11:
        /*0028*/ 	.byte	0x04, 0x17
        /*002a*/ 	.short	(.L_13 - .L_12)
.L_12:
        /*002c*/ 	.word	0x00000000
        /*0030*/ 	.short	0x0001
        /*0032*/ 	.short	0x0008
        /*0034*/ 	.byte	0x00, 0xf5, 0x21, 0x00


	//----- nvinfo : EIATTR_KPARAM_INFO
	.align		4
.L_13:
        /*0038*/ 	.byte	0x04, 0x17
        /*003a*/ 	.short	(.L_15 - .L_14)
.L_14:
        /*003c*/ 	.word	0x00000000
        /*0040*/ 	.short	0x0000
        /*0042*/ 	.short	0x0000
        /*0044*/ 	.byte	0x00, 0xf5, 0x21, 0x00


	//----- nvinfo : EIATTR_SPARSE_MMA_MASK
	.align		4
.L_15:
        /*0048*/ 	.byte	0x03, 0x50
        /*004a*/ 	.short	0x0000


	//----- nvinfo : EIATTR_MAXREG_COUNT
	.align		4
        /*004c*/ 	.byte	0x03, 0x1b
        /*004e*/ 	.short	0x00ff


	//----- nvinfo : EIATTR_MERCURY_ISA_VERSION
	.align		4
        /*0050*/ 	.byte	0x03, 0x5f
        /*0052*/ 	.short	0x0101


	//----- nvinfo : EIATTR_INT_WARP_WIDE_INSTR_OFFSETS
	.align		4
        /*0054*/ 	.byte	0x04, 0x31
        /*0056*/ 	.short	(.L_17 - .L_16)


	//   ....[0]....
.L_16:
        /*0058*/ 	.word	0x000000f0


	//   ....[1]....
        /*005c*/ 	.word	0x00000190


	//----- nvinfo : EIATTR_VRC_CTA_INIT_COUNT
	.align		4
.L_17:
        /*0060*/ 	.byte	0x02, 0x4a
	.zero		1
	.zero		1


	//----- nvinfo : EIATTR_EXIT_INSTR_OFFSETS
	.align		4
        /*0064*/ 	.byte	0x04, 0x1c
        /*0066*/ 	.short	(.L_19 - .L_18)


	//   ....[0]....
.L_18:
        /*0068*/ 	.word	0x00000070


	//   ....[1]....
        /*006c*/ 	.word	0x000000d0


	//   ....[2]....
        /*0070*/ 	.word	0x000001d0


	//----- nvinfo : EIATTR_CBANK_PARAM_SIZE
	.align		4
.L_19:
        /*0074*/ 	.byte	0x03, 0x19
        /*0076*/ 	.short	0x001c


	//----- nvinfo : EIATTR_PARAM_CBANK
	.align		4
        /*0078*/ 	.byte	0x04, 0x0a
        /*007a*/ 	.short	(.L_21 - .L_20)
	.align		4
.L_20:
        /*007c*/ 	.word	index@(.nv.constant0._Z8copy_if0PiPKiS_j)
        /*0080*/ 	.short	0x0380
        /*0082*/ 	.short	0x001c


	//----- nvinfo : EIATTR_SW_WAR
	.align		4
.L_21:
        /*0084*/ 	.byte	0x04, 0x36
        /*0086*/ 	.short	(.L_23 - .L_22)
.L_22:
        /*0088*/ 	.word	0x00000008
.L_23:


//--------------------- .nv.callgraph             --------------------------
	.section	.nv.callgraph,"",@"SHT_CUDA_CALLGRAPH"
	.align	4
	.sectionentsize	8
	.align		4
        /*0000*/ 	.word	0x00000000
	.align		4
        /*0004*/ 	.word	0xffffffff
	.align		4
        /*0008*/ 	.word	0x00000000
	.align		4
        /*000c*/ 	.word	0xfffffffe
	.align		4
        /*0010*/ 	.word	0x00000000
	.align		4
        /*0014*/ 	.word	0xfffffffd
	.align		4
        /*0018*/ 	.word	0x00000000
	.align		4
        /*001c*/ 	.word	0xfffffffc


//--------------------- .text._Z8copy_if0PiPKiS_j --------------------------
	.section	.text._Z8copy_if0PiPKiS_j,"ax",@progbits
	.align	128
        .global         _Z8copy_if0PiPKiS_j
        .type           _Z8copy_if0PiPKiS_j,@function
        .size           _Z8copy_if0PiPKiS_j,(.L_x_1 - _Z8copy_if0PiPKiS_j)
        .other          _Z8copy_if0PiPKiS_j,@"STO_CUDA_ENTRY STV_DEFAULT"
_Z8copy_if0PiPKiS_j:
.text._Z8copy_if0PiPKiS_j:
[----:B------:R-:W-:Y:S01]  /*0000*/  LDC R1, c[0x0][0x37c] ;  /* 0x0000df00ff017b82 */ /* 0x000fe20000000800 */
[----:B------:R-:W0:Y:S01]  /*0010*/  S2R R5, SR_CTAID.X ;  /* 0x0000000000057919 */ /* 0x000e220000002500 */
[----:B------:R-:W0:Y:S01]  /*0020*/  LDCU UR4, c[0x0][0x360] ;  /* 0x00006c00ff0477ac */ /* 0x000e220008000800 */
[----:B------:R-:W0:Y:S01]  /*0030*/  S2R R0, SR_TID.X ;  /* 0x0000000000007919 */ /* 0x000e220000002100 */
[----:B------:R-:W1:Y:S01]  /*0040*/  LDCU UR5, c[0x0][0x398] ;  /* 0x00007300ff0577ac */ /* 0x000e620008000800 */
[----:B0-----:R-:W-:-:S05]  /*0050*/  IMAD R5, R5, UR4, R0 ;  /* 0x0000000405057c24 */ /* 0x001fca000f8e0200 */
[----:B-1----:R-:W-:-:S13]  /*0060*/  ISETP.GE.U32.AND P0, PT, R5, UR5, PT ;  /* 0x0000000505007c0c */ /* 0x002fda000bf06070 */
[----:B------:R-:W-:Y:S05]  /*0070*/  @P0 EXIT ;  /* 0x000000000000094d */ /* 0x000fea0003800000 */
[----:B------:R-:W0:Y:S01]  /*0080*/  LDC.64 R2, c[0x0][0x388] ;  /* 0x0000e200ff027b82 */ /* 0x000e220000000a00 */
[----:B------:R-:W1:Y:S01]  /*0090*/  LDCU.64 UR4, c[0x0][0x358] ;  /* 0x00006b00ff0477ac */ /* 0x000e620008000a00 */
[----:B0-----:R-:W-:-:S05]  /*00a0*/  IMAD.WIDE.U32 R2, R5, 0x4, R2 ;  /* 0x0000000405027825 */ /* 0x001fca00078e0002 */
[----:B-1----:R-:W2:Y:S02]  /*00b0*/  LDG.E R7, desc[UR4][R2.64] ;  /* 0x0000000402077981 */ /* 0x002ea4000c1e1900 */
[----:B--2---:R-:W-:-:S13]  /*00c0*/  ISETP.GE.AND P0, PT, R7, 0x1, PT ;  /* 0x000000010700780c */ /* 0x004fda0003f06270 */
[----:B------:R-:W-:Y:S05]  /*00d0*/  @!P0 EXIT ;  /* 0x000000000000894d */ /* 0x000fea0003800000 */
[----:B------:R-:W0:Y:S01]  /*00e0*/  S2R R5, SR_LANEID ;  /* 0x0000000000057919 */ /* 0x000e220000000000 */
[----:B------:R-:W-:Y:S01]  /*00f0*/  VOTEU.ANY UR6, UPT, PT ;  /* 0x0000000000067886 */ /* 0x000fe200038e0100 */
[----:B------:R-:W1:Y:S01]  /*0100*/  LDC.64 R2, c[0x0][0x390] ;  /* 0x0000e400ff027b82 */ /* 0x000e620000000a00 */
[----:B------:R-:W0:Y:S08]  /*0110*/  FLO.U32 R0, UR6 ;  /* 0x0000000600007d00 */ /* 0x000e3000080e0000 */
[----:B------:R-:W1:Y:S01]  /*0120*/  POPC R11, UR6 ;  /* 0x00000006000b7d09 */ /* 0x000e620008000000 */
[----:B0-----:R-:W-:Y:S01]  /*0130*/  ISETP.EQ.U32.AND P0, PT, R0, R5, PT ;  /* 0x000000050000720c */ /* 0x001fe20003f02070 */
[----:B------:R-:W0:Y:S01]  /*0140*/  S2R R6, SR_LTMASK ;  /* 0x0000000000067919 */ /* 0x000e220000003900 */
[----:B------:R-:W2:Y:S11]  /*0150*/  LDC.64 R4, c[0x0][0x380] ;  /* 0x0000e000ff047b82 */ /* 0x000eb60000000a00 */
[----:B-1----:R-:W3:Y:S01]  /*0160*/  @P0 ATOMG.E.ADD.STRONG.GPU PT, R3, desc[UR4][R2.64], R11 ;  /* 0x8000000b020309a8 */ /* 0x002ee200081ef104 */
[----:B0-----:R-:W-:-:S06]  /*0170*/  LOP3.LUT R6, R6, UR6, RZ, 0xc0, !PT ;  /* 0x0000000606067c12 */ /* 0x001fcc000f8ec0ff */
[----:B------:R-:W0:Y:S01]  /*0180*/  POPC R6, R6 ;  /* 0x0000000600067309 */ /* 0x000e220000000000 */
[----:B---3--:R-:W0:Y:S02]  /*0190*/  SHFL.IDX PT, R9, R3, R0, 0x1f ;  /* 0x00001f0003097589 */ /* 0x008e2400000e0000 */
[----:B0-----:R-:W-:-:S05]  /*01a0*/  IADD3 R9, PT, PT, R9, R6, RZ ;  /* 0x0000000609097210 */ /* 0x001fca0007ffe0ff */
[----:B--2---:R-:W-:-:S05]  /*01b0*/  IMAD.WIDE R4, R9, 0x4, R4 ;  /* 0x0000000409047825 */ /* 0x004fca00078e0204 */
[----:B------:R-:W-:Y:S01]  /*01c0*/  STG.E desc[UR4][R4.64], R7 ;  /* 0x0000000704007986 */ /* 0x000fe2000c101904 */
[----:B------:R-:W-:Y:S05]  /*01d0*/  EXIT ;  /* 0x000000000000794d */ /* 0x000fea0003800000 */
.L_x_0:
[----:B------:R-:W-:-:S00]  /*01e0*/  BRA `(.L_x_0) ;  /* 0xfffffffc00fc7947 */ /* 0x000fc0000383ffff */
[----:B------:R-:W-:-:S00]  /*01f0*/  NOP ;  /* 0x0000000000007918 */ /* 0x000fc00000000000 */
        /* <DEDUP_REMOVED lines=8> */
.L_x_1:


//--------------------- .nv.shared.reserved.0     --------------------------
	.section	.nv.shared.reserved.0,"aw",@nobits
	.weak		__nv_reservedSMEM_offset_0_alias
	.size		__nv_reservedSMEM_offset_0_alias, 0, 64
	.other		__nv_reservedSMEM_offset_0_alias,@"STO_CUDA_RESERVED_SHARED STV_DEFAULT"
__nv_reservedSMEM_offset_0_alias:
	.zero		0
	.zero		64


//--------------------- .nv.constant0._Z8copy_if0PiPKiS_j --------------------------
	.section	.nv.constant0._Z8copy_if0PiPKiS_j,"a",@progbits
	.sectionflags	@""
	.align	4
.nv.constant0._Z8copy_if0PiPKiS_j:
	.zero		924


//--------------------- SYMBOLS --------------------------

	.type		.nv.reservedSmem.offset0,@object
	.size		.nv.reservedSmem.offset0,0x4
